	.headerflags	@"EF_CUDA_TEXMODE_UNIFIED EF_CUDA_64BIT_ADDRESS EF_CUDA_ACCELERATORS EF_CUDA_SM90 EF_CUDA_VIRTUAL_SM(EF_CUDA_SM90)"
	.elftype	@"ET_EXEC"


//--------------------- .nv.info                  --------------------------
	.section	.nv.info,"",@"SHT_CUDA_INFO"
	.align	4


	//----- nvinfo : EIATTR_REGCOUNT
	.align		4
        /*0000*/ 	.byte	0x04, 0x2f
        /*0002*/ 	.short	(.L_1 - .L_0)
	.align		4
.L_0:
        /*0004*/ 	.word	index@(triton_poi_fused_mul_sigmoid_19)
        /*0008*/ 	.word	0x0000000c


	//----- nvinfo : EIATTR_MIN_STACK_SIZE
	.align		4
.L_1:
        /*000c*/ 	.byte	0x04, 0x12
        /*000e*/ 	.short	(.L_3 - .L_2)
	.align		4
.L_2:
        /*0010*/ 	.word	index@(triton_poi_fused_mul_sigmoid_19)
        /*0014*/ 	.word	0x00000000


	//----- nvinfo : EIATTR_FRAME_SIZE
	.align		4
.L_3:
        /*0018*/ 	.byte	0x04, 0x11
        /*001a*/ 	.short	(.L_5 - .L_4)
	.align		4
.L_4:
        /*001c*/ 	.word	index@(triton_poi_fused_mul_sigmoid_19)
        /*0020*/ 	.word	0x00000000


	//----- nvinfo : EIATTR_MIN_STACK_SIZE
	.align		4
.L_5:
        /*0024*/ 	.byte	0x04, 0x12
        /*0026*/ 	.short	(.L_7 - .L_6)
	.align		4
.L_6:
        /*0028*/ 	.word	index@(triton_poi_fused_mul_sigmoid_19)
        /*002c*/ 	.word	0x00000000
.L_7:


//--------------------- .nv.info.triton_poi_fused_mul_sigmoid_19 --------------------------
	.section	.nv.info.triton_poi_fused_mul_sigmoid_19,"",@"SHT_CUDA_INFO"
	.sectionflags	@""
	.align	4


	//----- nvinfo : EIATTR_CUDA_API_VERSION
	.align		4
        /*0000*/ 	.byte	0x04, 0x37
        /*0002*/ 	.short	(.L_9 - .L_8)
.L_8:
        /*0004*/ 	.word	0x0000007c


	//----- nvinfo : EIATTR_KPARAM_INFO
	.align		4
.L_9:
        /*0008*/ 	.byte	0x04, 0x17
        /*000a*/ 	.short	(.L_11 - .L_10)
.L_10:
        /*000c*/ 	.word	0x00000000
        /*0010*/ 	.short	0x0002
        /*0012*/ 	.short	0x0010
        /*0014*/ 	.byte	0x00, 0xf0, 0x11, 0x00


	//----- nvinfo : EIATTR_KPARAM_INFO
	.align		4
.L_11:
        /*0018*/ 	.byte	0x04, 0x17
        /*001a*/ 	.short	(.L_13 - .L_12)
.L_12:
        /*001c*/ 	.word	0x00000000
        /*0020*/ 	.short	0x0001
        /*0022*/ 	.short	0x0008
        /*0024*/ 	.byte	0x00, 0xf4, 0x21, 0x00


	//----- nvinfo : EIATTR_KPARAM_INFO
	.align		4
.L_13:
        /*0028*/ 	.byte	0x04, 0x17
        /*002a*/ 	.short	(.L_15 - .L_14)
.L_14:
        /*002c*/ 	.word	0x00000000
        /*0030*/ 	.short	0x0000
        /*0032*/ 	.short	0x0000
        /*0034*/ 	.byte	0x00, 0xf4, 0x21, 0x00


	//----- nvinfo : EIATTR_SPARSE_MMA_MASK
	.align		4
.L_15:
        /*0038*/ 	.byte	0x03, 0x50
        /*003a*/ 	.short	0x0000


	//----- nvinfo : EIATTR_MAXREG_COUNT
	.align		4
        /*003c*/ 	.byte	0x03, 0x1b
        /*003e*/ 	.short	0x00ff


	//----- nvinfo : EIATTR_EXIT_INSTR_OFFSETS
	.align		4
        /*0040*/ 	.byte	0x04, 0x1c
        /*0042*/ 	.short	(.L_17 - .L_16)


	//   ....[0]....
.L_16:
        /*0044*/ 	.word	0x00000300


	//----- nvinfo : EIATTR_REQNTID
	.align		4
.L_17:
        /*0048*/ 	.byte	0x04, 0x10
        /*004a*/ 	.short	(.L_19 - .L_18)
.L_18:
        /*004c*/ 	.word	0x00000080
        /*0050*/ 	.word	0x00000001
        /*0054*/ 	.word	0x00000001


	//----- nvinfo : EIATTR_CBANK_PARAM_SIZE
	.align		4
.L_19:
        /*0058*/ 	.byte	0x03, 0x19
        /*005a*/ 	.short	0x0014


	//----- nvinfo : EIATTR_PARAM_CBANK
	.align		4
        /*005c*/ 	.byte	0x04, 0x0a
        /*005e*/ 	.short	(.L_21 - .L_20)
	.align		4
.L_20:
        /*0060*/ 	.word	index@(.nv.constant0.triton_poi_fused_mul_sigmoid_19)
        /*0064*/ 	.short	0x0210
        /*0066*/ 	.short	0x0014


	//----- nvinfo : EIATTR_SW_WAR
	.align		4
.L_21:
        /*0068*/ 	.byte	0x04, 0x36
        /*006a*/ 	.short	(.L_23 - .L_22)
.L_22:
        /*006c*/ 	.word	0x00000008
.L_23:


//--------------------- .nv.callgraph             --------------------------
	.section	.nv.callgraph,"",@"SHT_CUDA_CALLGRAPH"
	.align	4
	.sectionentsize	8
	.align		4
        /*0000*/ 	.word	0x00000000
	.align		4
        /*0004*/ 	.word	0xffffffff
	.align		4
        /*0008*/ 	.word	0x00000000
	.align		4
        /*000c*/ 	.word	0xfffffffe
	.align		4
        /*0010*/ 	.word	0x00000000
	.align		4
        /*0014*/ 	.word	0xfffffffd
	.align		4
        /*0018*/ 	.word	0x00000000
	.align		4
        /*001c*/ 	.word	0xfffffffc


//--------------------- .text.triton_poi_fused_mul_sigmoid_19 --------------------------
	.section	.text.triton_poi_fused_mul_sigmoid_19,"ax",@progbits
	.align	128
        .global         triton_poi_fused_mul_sigmoid_19
        .type           triton_poi_fused_mul_sigmoid_19,@function
        .size           triton_poi_fused_mul_sigmoid_19,(.L_x_1 - triton_poi_fused_mul_sigmoid_19)
        .other          triton_poi_fused_mul_sigmoid_19,@"STO_CUDA_ENTRY STV_DEFAULT"
triton_poi_fused_mul_sigmoid_19:
.text.triton_poi_fused_mul_sigmoid_19:
[----:B------:R-:W-:Y:S01]  /*0000*/  LDC R1, c[0x0][0x28] ;  /* 0x00000a00ff017b82 */ /* 0x000fe20000000800 */
[----:B------:R-:W1:Y:S07]  /*0010*/  S2R R0, SR_TID.X ;  /* 0x0000000000007919 */ /* 0x000e6e0000002100 */
[----:B------:R-:W2:Y:S01]  /*0020*/  LDC.64 R2, c[0x0][0x210] ;  /* 0x00008400ff027b82 */ /* 0x000ea20000000a00 */
[----:B------:R-:W-:Y:S01]  /*0030*/  ULDC.64 UR4, c[0x0][0x208] ;  /* 0x0000820000047ab9 */ /* 0x000fe20000000a00 */
[----:B------:R-:W3:Y:S06]  /*0040*/  S2R R7, SR_CTAID.X ;  /* 0x0000000000077919 */ /* 0x000eec0000002500 */
[----:B------:R-:W4:Y:S01]  /*0050*/  LDC.64 R4, c[0x0][0x218] ;  /* 0x00008600ff047b82 */ /* 0x000f220000000a00 */
[----:B-1----:R-:W-:-:S02]  /*0060*/  LOP3.LUT R0, R0, 0x7f, RZ, 0xc0, !PT ;  /* 0x0000007f00007812 */ /* 0x002fc400078ec0ff */
[----:B---3--:R-:W-:Y:S02]  /*0070*/  SHF.R.S32.HI R6, RZ, 0x18, R7 ;  /* 0x00000018ff067819 */ /* 0x008fe40000011407 */
[----:B------:R-:W-:Y:S02]  /*0080*/  LEA R7, R7, R0, 0x7 ;  /* 0x0000000007077211 */ /* 0x000fe400078e38ff */
[----:B------:R-:W-:-:S03]  /*0090*/  SGXT R0, R6, 0x1 ;  /* 0x000000010600781a */ /* 0x000fc60000000200 */
[----:B--2---:R-:W-:Y:S01]  /*00a0*/  IMAD.WIDE R2, R7, 0x4, R2 ;  /* 0x0000000407027825 */ /* 0x004fe200078e0202 */
[CC--:B------:R-:W-:Y:S02]  /*00b0*/  LEA.HI R6, R0.reuse, R7.reuse, RZ, 0x8 ;  /* 0x0000000700067211 */ /* 0x0c0fe400078f40ff */
[----:B------:R-:W-:Y:S02]  /*00c0*/  LEA.HI R0, R0, R7, RZ, 0xc ;  /* 0x0000000700007211 */ /* 0x000fe400078f60ff */
[----:B------:R-:W-:Y:S02]  /*00d0*/  LOP3.LUT R6, R6, 0xffffff00, RZ, 0xc0, !PT ;  /* 0xffffff0006067812 */ /* 0x000fe400078ec0ff */
[----:B------:R-:W-:Y:S02]  /*00e0*/  SHF.R.S32.HI R9, RZ, 0xc, R0 ;  /* 0x0000000cff097819 */ /* 0x000fe40000011400 */
[----:B------:R-:W-:Y:S01]  /*00f0*/  IADD3 R6, R7, -R6, RZ ;  /* 0x8000000607067210 */ /* 0x000fe20007ffe0ff */
[----:B------:R-:W2:Y:S03]  /*0100*/  LDG.E R0, desc[UR4][R2.64] ;  /* 0x0000000402007981 */ /* 0x000ea6000c1e1900 */
[----:B------:R-:W-:-:S05]  /*0110*/  LEA R9, R9, R6, 0x8 ;  /* 0x0000000609097211 */ /* 0x000fca00078e40ff */
[----:B----4-:R-:W-:-:S06]  /*0120*/  IMAD.WIDE R4, R9, 0x4, R4 ;  /* 0x0000000409047825 */ /* 0x010fcc00078e0204 */
[----:B------:R-:W3:Y:S01]  /*0130*/  LDG.E.EL R4, desc[UR4][R4.64] ;  /* 0x0000000404047981 */ /* 0x000ee2000c2e1900 */
[----:B--2---:R-:W-:-:S04]  /*0140*/  FADD R6, RZ, -R0 ;  /* 0x80000000ff067221 */ /* 0x004fc80000000000 */
[----:B------:R-:W-:-:S05]  /*0150*/  FMUL R6, R6, 1.4426950216293334961 ;  /* 0x3fb8aa3b06067820 */ /* 0x000fca0000400000 */
[----:B------:R-:W-:Y:S01]  /*0160*/  FSETP.GEU.AND P0, PT, R6, -126, PT ;  /* 0xc2fc00000600780b */ /* 0x000fe20003f0e000 */
[----:B---3--:R-:W-:-:S04]  /*0170*/  FADD R7, RZ, -R4 ;  /* 0x80000004ff077221 */ /* 0x008fc80000000000 */
[----:B------:R-:W-:-:S05]  /*0180*/  FMUL R8, R7, 1.4426950216293334961 ;  /* 0x3fb8aa3b07087820 */ /* 0x000fca0000400000 */
[----:B------:R-:W-:-:S03]  /*0190*/  FSETP.GEU.AND P1, PT, R8, -126, PT ;  /* 0xc2fc00000800780b */ /* 0x000fc60003f2e000 */
[----:B------:R-:W-:-:S04]  /*01a0*/  @!P0 FMUL R6, R6, 0.5 ;  /* 0x3f00000006068820 */ /* 0x000fc80000400000 */
[----:B------:R-:W1:Y:S06]  /*01b0*/  MUFU.EX2 R7, R6 ;  /* 0x0000000600077308 */ /* 0x000e6c0000000800 */
[----:B------:R-:W-:-:S04]  /*01c0*/  @!P1 FMUL R8, R8, 0.5 ;  /* 0x3f00000008089820 */ /* 0x000fc80000400000 */
[----:B------:R-:W2:Y:S01]  /*01d0*/  MUFU.EX2 R9, R8 ;  /* 0x0000000800097308 */ /* 0x000ea20000000800 */
[----:B-1----:R-:W-:-:S04]  /*01e0*/  @!P0 FMUL R7, R7, R7 ;  /* 0x0000000707078220 */ /* 0x002fc80000400000 */
[----:B------:R-:W-:-:S05]  /*01f0*/  FADD R7, R7, 1 ;  /* 0x3f80000007077421 */ /* 0x000fca0000000000 */
[----:B------:R-:W-:Y:S01]  /*0200*/  FSETP.GT.AND P0, PT, R7, 8.50705917302346158658e+37, PT ;  /* 0x7e8000000700780b */ /* 0x000fe20003f04000 */
[----:B--2---:R-:W-:-:S04]  /*0210*/  @!P1 FMUL R9, R9, R9 ;  /* 0x0000000909099220 */ /* 0x004fc80000400000 */
[----:B------:R-:W-:-:S05]  /*0220*/  FADD R9, R9, 1 ;  /* 0x3f80000009097421 */ /* 0x000fca0000000000 */
[----:B------:R-:W-:-:S03]  /*0230*/  FSETP.GT.AND P1, PT, R9, 8.50705917302346158658e+37, PT ;  /* 0x7e8000000900780b */ /* 0x000fc60003f24000 */
[----:B------:R-:W-:Y:S01]  /*0240*/  @P0 FMUL R7, R7, 0.25 ;  /* 0x3e80000007070820 */ /* 0x000fe20000400000 */
[----:B------:R-:W-:-:S05]  /*0250*/  HFMA2.MMA R6, -RZ, RZ, 1.625, 0 ;  /* 0x3e800000ff067435 */ /* 0x000fca00000001ff */
[----:B------:R-:W1:Y:S04]  /*0260*/  MUFU.RCP R7, R7 ;  /* 0x0000000700077308 */ /* 0x000e680000001000 */
[----:B------:R-:W-:Y:S01]  /*0270*/  @P1 FMUL R9, R9, 0.25 ;  /* 0x3e80000009091820 */ /* 0x000fe20000400000 */
[----:B------:R-:W-:-:S05]  /*0280*/  FSEL R4, R6, 1, P0 ;  /* 0x3f80000006047808 */ /* 0x000fca0000000000 */
[----:B------:R-:W2:Y:S01]  /*0290*/  MUFU.RCP R9, R9 ;  /* 0x0000000900097308 */ /* 0x000ea20000001000 */
[----:B-1----:R-:W-:Y:S01]  /*02a0*/  FMUL R5, R7, R4 ;  /* 0x0000000407057220 */ /* 0x002fe20000400000 */
[----:B------:R-:W-:-:S03]  /*02b0*/  FSEL R4, R6, 1, P1 ;  /* 0x3f80000006047808 */ /* 0x000fc60000800000 */
[----:B------:R-:W-:Y:S02]  /*02c0*/  FMUL R5, R0, R5 ;  /* 0x0000000500057220 */ /* 0x000fe40000400000 */
[----:B--2---:R-:W-:-:S04]  /*02d0*/  FMUL R4, R9, R4 ;  /* 0x0000000409047220 */ /* 0x004fc80000400000 */
[----:B------:R-:W-:-:S05]  /*02e0*/  FMUL R5, R5, R4 ;  /* 0x0000000405057220 */ /* 0x000fca0000400000 */
[----:B------:R-:W-:Y:S01]  /*02f0*/  STG.E desc[UR4][R2.64], R5 ;  /* 0x0000000502007986 */ /* 0x000fe2000c101904 */
[----:B------:R-:W-:Y:S05]  /*0300*/  EXIT ;  /* 0x000000000000794d */ /* 0x000fea0003800000 */
.L_x_0:
[----:B------:R-:W-:-:S00]  /*0310*/  BRA `(.L_x_0) ;  /* 0xfffffffc00fc7947 */ /* 0x000fc0000383ffff */
[----:B------:R-:W-:-:S00]  /*0320*/  NOP ;  /* 0x0000000000007918 */ /* 0x000fc00000000000 */
        /* <DEDUP_REMOVED lines=13> */
.L_x_1:


//--------------------- .nv.constant0.triton_poi_fused_mul_sigmoid_19 --------------------------
	.section	.nv.constant0.triton_poi_fused_mul_sigmoid_19,"a",@progbits
	.sectionflags	@""
	.align	4
.nv.constant0.triton_poi_fused_mul_sigmoid_19:
	.zero		548
